	.headerflags	@"EF_CUDA_TEXMODE_UNIFIED EF_CUDA_64BIT_ADDRESS EF_CUDA_ACCELERATORS EF_CUDA_SM90 EF_CUDA_VIRTUAL_SM(EF_CUDA_SM90)"
	.elftype	@"ET_EXEC"


//--------------------- .nv.info                  --------------------------
	.section	.nv.info,"",@"SHT_CUDA_INFO"
	.align	4


	//----- nvinfo : EIATTR_REGCOUNT
	.align		4
        /*0000*/ 	.byte	0x04, 0x2f
        /*0002*/ 	.short	(.L_2 - .L_1)
	.align		4
.L_1:
        /*0004*/ 	.word	index@(triton_poi_fused_leaky_relu_10)
        /*0008*/ 	.word	0x00000028


	//----- nvinfo : EIATTR_MIN_STACK_SIZE
	.align		4
.L_2:
        /*000c*/ 	.byte	0x04, 0x12
        /*000e*/ 	.short	(.L_4 - .L_3)
	.align		4
.L_3:
        /*0010*/ 	.word	index@(triton_poi_fused_leaky_relu_10)
        /*0014*/ 	.word	0x00000000


	//----- nvinfo : EIATTR_FRAME_SIZE
	.align		4
.L_4:
        /*0018*/ 	.byte	0x04, 0x11
        /*001a*/ 	.short	(.L_6 - .L_5)
	.align		4
.L_5:
        /*001c*/ 	.word	index@(triton_poi_fused_leaky_relu_10)
        /*0020*/ 	.word	0x00000000


	//----- nvinfo : EIATTR_MIN_STACK_SIZE
	.align		4
.L_6:
        /*0024*/ 	.byte	0x04, 0x12
        /*0026*/ 	.short	(.L_8 - .L_7)
	.align		4
.L_7:
        /*0028*/ 	.word	index@(triton_poi_fused_leaky_relu_10)
        /*002c*/ 	.word	0x00000000
.L_8:


//--------------------- .nv.info.triton_poi_fused_leaky_relu_10 --------------------------
	.section	.nv.info.triton_poi_fused_leaky_relu_10,"",@"SHT_CUDA_INFO"
	.sectionflags	@""
	.align	4


	//----- nvinfo : EIATTR_CUDA_API_VERSION
	.align		4
        /*0000*/ 	.byte	0x04, 0x37
        /*0002*/ 	.short	(.L_10 - .L_9)
.L_9:
        /*0004*/ 	.word	0x0000007c


	//----- nvinfo : EIATTR_KPARAM_INFO
	.align		4
.L_10:
        /*0008*/ 	.byte	0x04, 0x17
        /*000a*/ 	.short	(.L_12 - .L_11)
.L_11:
        /*000c*/ 	.word	0x00000000
        /*0010*/ 	.short	0x0005
        /*0012*/ 	.short	0x0024
        /*0014*/ 	.byte	0x00, 0xf0, 0x11, 0x00


	//----- nvinfo : EIATTR_KPARAM_INFO
	.align		4
.L_12:
        /*0018*/ 	.byte	0x04, 0x17
        /*001a*/ 	.short	(.L_14 - .L_13)
.L_13:
        /*001c*/ 	.word	0x00000000
        /*0020*/ 	.short	0x0004
        /*0022*/ 	.short	0x0020
        /*0024*/ 	.byte	0x00, 0xf0, 0x11, 0x00


	//----- nvinfo : EIATTR_KPARAM_INFO
	.align		4
.L_14:
        /*0028*/ 	.byte	0x04, 0x17
        /*002a*/ 	.short	(.L_16 - .L_15)
.L_15:
        /*002c*/ 	.word	0x00000000
        /*0030*/ 	.short	0x0003
        /*0032*/ 	.short	0x0018
        /*0034*/ 	.byte	0x00, 0xf4, 0x21, 0x00


	//----- nvinfo : EIATTR_KPARAM_INFO
	.align		4
.L_16:
        /*0038*/ 	.byte	0x04, 0x17
        /*003a*/ 	.short	(.L_18 - .L_17)
.L_17:
        /*003c*/ 	.word	0x00000000
        /*0040*/ 	.short	0x0002
        /*0042*/ 	.short	0x0010
        /*0044*/ 	.byte	0x00, 0xf4, 0x21, 0x00


	//----- nvinfo : EIATTR_KPARAM_INFO
	.align		4
.L_18:
        /*0048*/ 	.byte	0x04, 0x17
        /*004a*/ 	.short	(.L_20 - .L_19)
.L_19:
        /*004c*/ 	.word	0x00000000
        /*0050*/ 	.short	0x0001
        /*0052*/ 	.short	0x0008
        /*0054*/ 	.byte	0x00, 0xf4, 0x21, 0x00


	//----- nvinfo : EIATTR_KPARAM_INFO
	.align		4
.L_20:
        /*0058*/ 	.byte	0x04, 0x17
        /*005a*/ 	.short	(.L_22 - .L_21)
.L_21:
        /*005c*/ 	.word	0x00000000
        /*0060*/ 	.short	0x0000
        /*0062*/ 	.short	0x0000
        /*0064*/ 	.byte	0x00, 0xf4, 0x21, 0x00


	//----- nvinfo : EIATTR_SPARSE_MMA_MASK
	.align		4
.L_22:
        /*0068*/ 	.byte	0x03, 0x50
        /*006a*/ 	.short	0x0000


	//----- nvinfo : EIATTR_MAXREG_COUNT
	.align		4
        /*006c*/ 	.byte	0x03, 0x1b
        /*006e*/ 	.short	0x00ff


	//----- nvinfo : EIATTR_EXIT_INSTR_OFFSETS
	.align		4
        /*0070*/ 	.byte	0x04, 0x1c
        /*0072*/ 	.short	(.L_24 - .L_23)


	//   ....[0]....
.L_23:
        /*0074*/ 	.word	0x000010f0


	//   ....[1]....
        /*0078*/ 	.word	0x00001140


	//----- nvinfo : EIATTR_REQNTID
	.align		4
.L_24:
        /*007c*/ 	.byte	0x04, 0x10
        /*007e*/ 	.short	(.L_26 - .L_25)
.L_25:
        /*0080*/ 	.word	0x00000100
        /*0084*/ 	.word	0x00000001
        /*0088*/ 	.word	0x00000001


	//----- nvinfo : EIATTR_CBANK_PARAM_SIZE
	.align		4
.L_26:
        /*008c*/ 	.byte	0x03, 0x19
        /*008e*/ 	.short	0x0028


	//----- nvinfo : EIATTR_PARAM_CBANK
	.align		4
        /*0090*/ 	.byte	0x04, 0x0a
        /*0092*/ 	.short	(.L_28 - .L_27)
	.align		4
.L_27:
        /*0094*/ 	.word	index@(.nv.constant0.triton_poi_fused_leaky_relu_10)
        /*0098*/ 	.short	0x0210
        /*009a*/ 	.short	0x0028


	//----- nvinfo : EIATTR_SW_WAR
	.align		4
.L_28:
        /*009c*/ 	.byte	0x04, 0x36
        /*009e*/ 	.short	(.L_30 - .L_29)
.L_29:
        /*00a0*/ 	.word	0x00000008
.L_30:


//--------------------- .nv.callgraph             --------------------------
	.section	.nv.callgraph,"",@"SHT_CUDA_CALLGRAPH"
	.align	4
	.sectionentsize	8
	.align		4
        /*0000*/ 	.word	0x00000000
	.align		4
        /*0004*/ 	.word	0xffffffff
	.align		4
        /*0008*/ 	.word	0x00000000
	.align		4
        /*000c*/ 	.word	0xfffffffe
	.align		4
        /*0010*/ 	.word	0x00000000
	.align		4
        /*0014*/ 	.word	0xfffffffd
	.align		4
        /*0018*/ 	.word	0x00000000
	.align		4
        /*001c*/ 	.word	0xfffffffc


//--------------------- .nv.constant4             --------------------------
	.section	.nv.constant4,"a",@progbits
	.align	8
	.align		8
.nv.constant4:
        /*0000*/ 	.dword	_$_str


//--------------------- .text.triton_poi_fused_leaky_relu_10 --------------------------
	.section	.text.triton_poi_fused_leaky_relu_10,"ax",@progbits
	.sectionflags	@"SHF_BARRIERS=1"
	.align	128
        .global         triton_poi_fused_leaky_relu_10
        .type           triton_poi_fused_leaky_relu_10,@function
        .size           triton_poi_fused_leaky_relu_10,(.L_x_1 - triton_poi_fused_leaky_relu_10)
        .other          triton_poi_fused_leaky_relu_10,@"STO_CUDA_ENTRY STV_DEFAULT"
triton_poi_fused_leaky_relu_10:
.text.triton_poi_fused_leaky_relu_10:
[----:B------:R-:W0:Y:S01]  /*0000*/  LDC R1, c[0x0][0x28] ;  /* 0x00000a00ff017b82 */ /* 0x000e220000000800 */
[----:B------:R-:W1:Y:S07]  /*0010*/  S2R R0, SR_TID.X ;  /* 0x0000000000007919 */ /* 0x000e6e0000002100 */
[----:B------:R-:W2:Y:S01]  /*0020*/  LDC.64 R26, c[0x0][0x210] ;  /* 0x00008400ff1a7b82 */ /* 0x000ea20000000a00 */
[----:B------:R-:W-:Y:S02]  /*0030*/  CS2R R20, SRZ ;  /* 0x0000000000147805 */ /* 0x000fe4000001ff00 */
[----:B------:R-:W-:Y:S01]  /*0040*/  CS2R R22, SRZ ;  /* 0x0000000000167805 */ /* 0x000fe2000001ff00 */
[----:B------:R-:W3:Y:S01]  /*0050*/  S2R R34, SR_CTAID.X ;  /* 0x0000000000227919 */ /* 0x000ee20000002500 */
[----:B------:R-:W-:Y:S01]  /*0060*/  ULDC.64 UR6, c[0x0][0x208] ;  /* 0x0000820000067ab9 */ /* 0x000fe20000000a00 */
[----:B------:R-:W-:-:S02]  /*0070*/  CS2R R8, SRZ ;  /* 0x0000000000087805 */ /* 0x000fc4000001ff00 */
[----:B------:R-:W-:Y:S01]  /*0080*/  CS2R R10, SRZ ;  /* 0x00000000000a7805 */ /* 0x000fe2000001ff00 */
[----:B------:R-:W4:Y:S01]  /*0090*/  S2R R37, SR_CTAID.Y ;  /* 0x0000000000257919 */ /* 0x000f220000002600 */
[----:B------:R-:W5:Y:S01]  /*00a0*/  LDC.64 R28, c[0x0][0x218] ;  /* 0x00008600ff1c7b82 */ /* 0x000f620000000a00 */
[----:B-1----:R-:W-:Y:S01]  /*00b0*/  SHF.R.U32.HI R35, RZ, 0x2, R0 ;  /* 0x00000002ff237819 */ /* 0x002fe20000011600 */
[----:B------:R-:W-:Y:S02]  /*00c0*/  IMAD.SHL.U32 R33, R0, 0x4, RZ ;  /* 0x0000000400217824 */ /* 0x000fe400078e00ff */
[----:B---3--:R-:W-:Y:S01]  /*00d0*/  IMAD.SHL.U32 R34, R34, 0x10, RZ ;  /* 0x0000001022227824 */ /* 0x008fe200078e00ff */
[----:B------:R-:W-:Y:S02]  /*00e0*/  SGXT.U32 R35, R35, 0x6 ;  /* 0x000000062323781a */ /* 0x000fe40000000000 */
[--C-:B----4-:R-:W-:Y:S02]  /*00f0*/  SHF.R.S32.HI R0, RZ, 0x17, R37.reuse ;  /* 0x00000017ff007819 */ /* 0x110fe40000011425 */
[----:B------:R-:W-:-:S02]  /*0100*/  PRMT R7, R35, 0x6540, R37 ;  /* 0x0000654023077816 */ /* 0x000fc40000000025 */
[----:B------:R-:W-:Y:S02]  /*0110*/  LOP3.LUT R4, R34, 0xc, R33, 0xf8, !PT ;  /* 0x0000000c22047812 */ /* 0x000fe400078ef821 */
[C---:B------:R-:W-:Y:S02]  /*0120*/  LOP3.LUT R5, R7.reuse, 0x80, RZ, 0xfc, !PT ;  /* 0x0000008007057812 */ /* 0x040fe400078efcff */
[----:B------:R-:W-:Y:S02]  /*0130*/  ISETP.GE.AND P0, PT, R4, 0x20, PT ;  /* 0x000000200400780c */ /* 0x000fe40003f06270 */
[----:B------:R-:W-:Y:S01]  /*0140*/  LOP3.LUT R3, R7, 0xc0, RZ, 0xfc, !PT ;  /* 0x000000c007037812 */ /* 0x000fe200078efcff */
[----:B------:R-:W-:Y:S01]  /*0150*/  IMAD R13, R5, 0x20, R4 ;  /* 0x00000020050d7824 */ /* 0x000fe200078e0204 */
[----:B------:R-:W-:-:S03]  /*0160*/  SGXT R6, R0, 0x1 ;  /* 0x000000010006781a */ /* 0x000fc60000000200 */
[----:B--2---:R-:W-:Y:S01]  /*0170*/  IMAD.WIDE R12, R13, 0x4, R26 ;  /* 0x000000040d0c7825 */ /* 0x004fe200078e021a */
[C---:B------:R-:W-:Y:S02]  /*0180*/  LEA.HI R2, R6.reuse, R5, RZ, 0xa ;  /* 0x0000000506027211 */ /* 0x040fe400078f50ff */
[----:B------:R-:W-:Y:S01]  /*0190*/  LEA.HI R0, R6, R7, RZ, 0xa ;  /* 0x0000000706007211 */ /* 0x000fe200078f50ff */
[----:B------:R-:W-:Y:S01]  /*01a0*/  IMAD R15, R3, 0x20, R4 ;  /* 0x00000020030f7824 */ /* 0x000fe200078e0204 */
[----:B------:R-:W-:Y:S01]  /*01b0*/  LOP3.LUT R5, R7, 0x40, RZ, 0xfc, !PT ;  /* 0x0000004007057812 */ /* 0x000fe200078efcff */
[----:B------:R1:W2:Y:S01]  /*01c0*/  @!P0 LDG.E.EL.128 R20, desc[UR6][R12.64] ;  /* 0x000000060c148981 */ /* 0x0002a2000c2e1d00 */
[----:B------:R-:W-:Y:S01]  /*01d0*/  SHF.R.S32.HI R25, RZ, 0xa, R2 ;  /* 0x0000000aff197819 */ /* 0x000fe20000011402 */
[----:B------:R-:W-:Y:S01]  /*01e0*/  IMAD.WIDE R14, R15, 0x4, R26 ;  /* 0x000000040f0e7825 */ /* 0x000fe200078e021a */
[----:B------:R-:W-:-:S03]  /*01f0*/  CS2R R16, SRZ ;  /* 0x0000000000107805 */ /* 0x000fc6000001ff00 */
[----:B------:R-:W-:Y:S01]  /*0200*/  IMAD R2, R25, 0x20, R4 ;  /* 0x0000002019027824 */ /* 0x000fe200078e0204 */
[----:B------:R3:W4:Y:S01]  /*0210*/  @!P0 LDG.E.EL.128 R8, desc[UR6][R14.64] ;  /* 0x000000060e088981 */ /* 0x000722000c2e1d00 */
[----:B-1----:R-:W-:Y:S02]  /*0220*/  SHF.R.S32.HI R13, RZ, 0xa, R0 ;  /* 0x0000000aff0d7819 */ /* 0x002fe40000011400 */
[C---:B------:R-:W-:Y:S02]  /*0230*/  LEA.HI R0, R6.reuse, R5, RZ, 0xa ;  /* 0x0000000506007211 */ /* 0x040fe400078f50ff */
[----:B------:R-:W-:Y:S02]  /*0240*/  LEA.HI R6, R6, R3, RZ, 0xa ;  /* 0x0000000306067211 */ /* 0x000fe400078f50ff */
[----:B------:R-:W-:Y:S02]  /*0250*/  CS2R R18, SRZ ;  /* 0x0000000000127805 */ /* 0x000fe4000001ff00 */
[----:B------:R-:W-:Y:S01]  /*0260*/  SHF.R.S32.HI R3, RZ, 0xa, R0 ;  /* 0x0000000aff037819 */ /* 0x000fe20000011400 */
[----:B------:R-:W-:Y:S01]  /*0270*/  IMAD R0, R13, 0x20, R4 ;  /* 0x000000200d007824 */ /* 0x000fe200078e0204 */
[----:B---3--:R-:W-:Y:S01]  /*0280*/  SHF.R.S32.HI R15, RZ, 0xa, R6 ;  /* 0x0000000aff0f7819 */ /* 0x008fe20000011406 */
[----:B-----5:R-:W-:Y:S01]  /*0290*/  IMAD.WIDE R12, R2, 0x4, R28 ;  /* 0x00000004020c7825 */ /* 0x020fe200078e021c */
[----:B------:R-:W-:-:S02]  /*02a0*/  LEA R7, R7, R4, 0x5 ;  /* 0x0000000407077211 */ /* 0x000fc400078e28ff */
[----:B------:R-:W-:Y:S01]  /*02b0*/  LEA R3, R3, R4, 0x5 ;  /* 0x0000000403037211 */ /* 0x000fe200078e28ff */
[--C-:B------:R-:W-:Y:S01]  /*02c0*/  IMAD R5, R5, 0x20, R4.reuse ;  /* 0x0000002005057824 */ /* 0x100fe200078e0204 */
[----:B------:R1:W2:Y:S01]  /*02d0*/  @!P0 LDG.E.EL.128 R16, desc[UR6][R12.64] ;  /* 0x000000060c108981 */ /* 0x0002a2000c2e1d00 */
[----:B------:R-:W-:Y:S01]  /*02e0*/  IMAD R4, R15, 0x20, R4 ;  /* 0x000000200f047824 */ /* 0x000fe200078e0204 */
[----:B------:R-:W-:-:S03]  /*02f0*/  CS2R R14, SRZ ;  /* 0x00000000000e7805 */ /* 0x000fc6000001ff00 */
[----:B------:R-:W-:Y:S01]  /*0300*/  IMAD.WIDE R24, R4, 0x4, R28 ;  /* 0x0000000404187825 */ /* 0x000fe200078e021c */
[----:B-1----:R-:W-:-:S06]  /*0310*/  CS2R R12, SRZ ;  /* 0x00000000000c7805 */ /* 0x002fcc000001ff00 */
[----:B------:R-:W4:Y:S01]  /*0320*/  @!P0 LDG.E.EL.128 R12, desc[UR6][R24.64] ;  /* 0x00000006180c8981 */ /* 0x000f22000c2e1d00 */
[----:B------:R-:W-:-:S04]  /*0330*/  IMAD.WIDE R6, R7, 0x4, R26 ;  /* 0x0000000407067825 */ /* 0x000fc800078e021a */
[----:B------:R-:W-:-:S04]  /*0340*/  IMAD.WIDE R26, R5, 0x4, R26 ;  /* 0x00000004051a7825 */ /* 0x000fc800078e021a */
[----:B----4-:R-:W-:Y:S01]  /*0350*/  FADD R5, -R15, R11 ;  /* 0x0000000b0f057221 */ /* 0x010fe20000000100 */
[----:B------:R-:W-:Y:S02]  /*0360*/  FADD R24, -R14, R10 ;  /* 0x0000000a0e187221 */ /* 0x000fe40000000100 */
[----:B------:R-:W1:Y:S01]  /*0370*/  LDC.64 R14, c[0x0][0x218] ;  /* 0x00008600ff0e7b82 */ /* 0x000e620000000a00 */
[----:B--2---:R-:W-:Y:S01]  /*0380*/  FADD R31, -R19, R23 ;  /* 0x00000017131f7221 */ /* 0x004fe20000000100 */
[----:B------:R-:W-:Y:S01]  /*0390*/  FADD R30, -R18, R22 ;  /* 0x00000016121e7221 */ /* 0x000fe20000000100 */
[----:B------:R-:W-:Y:S01]  /*03a0*/  FADD R29, -R17, R21 ;  /* 0x00000015111d7221 */ /* 0x000fe20000000100 */
[----:B------:R-:W-:Y:S01]  /*03b0*/  FADD R28, -R16, R20 ;  /* 0x00000014101c7221 */ /* 0x000fe20000000100 */
[----:B------:R-:W-:Y:S02]  /*03c0*/  CS2R R16, SRZ ;  /* 0x0000000000107805 */ /* 0x000fe4000001ff00 */
[----:B------:R-:W-:-:S02]  /*03d0*/  CS2R R18, SRZ ;  /* 0x0000000000127805 */ /* 0x000fc4000001ff00 */
[----:B------:R-:W-:Y:S02]  /*03e0*/  CS2R R20, SRZ ;  /* 0x0000000000147805 */ /* 0x000fe4000001ff00 */
[----:B------:R-:W-:Y:S02]  /*03f0*/  CS2R R22, SRZ ;  /* 0x0000000000167805 */ /* 0x000fe4000001ff00 */
[----:B------:R2:W3:Y:S01]  /*0400*/  @!P0 LDG.E.EL.128 R16, desc[UR6][R26.64] ;  /* 0x000000061a108981 */ /* 0x0004e2000c2e1d00 */
[----:B-1----:R-:W-:-:S05]  /*0410*/  IMAD.WIDE R10, R3, 0x4, R14 ;  /* 0x00000004030a7825 */ /* 0x002fca00078e020e */
[----:B------:R1:W3:Y:S01]  /*0420*/  @!P0 LDG.E.EL.128 R20, desc[UR6][R10.64] ;  /* 0x000000060a148981 */ /* 0x0002e2000c2e1d00 */
[----:B------:R-:W-:Y:S01]  /*0430*/  FADD R25, -R13, R9 ;  /* 0x000000090d197221 */ /* 0x000fe20000000100 */
[----:B--2---:R-:W-:Y:S01]  /*0440*/  FADD R26, -R12, R8 ;  /* 0x000000080c1a7221 */ /* 0x004fe20000000100 */
[----:B------:R-:W-:Y:S02]  /*0450*/  CS2R R8, SRZ ;  /* 0x0000000000087805 */ /* 0x000fe4000001ff00 */
[----:B-1----:R-:W-:Y:S02]  /*0460*/  CS2R R10, SRZ ;  /* 0x00000000000a7805 */ /* 0x002fe4000001ff00 */
[----:B------:R-:W-:-:S04]  /*0470*/  CS2R R12, SRZ ;  /* 0x00000000000c7805 */ /* 0x000fc8000001ff00 */
[----:B------:R1:W2:Y:S02]  /*0480*/  @!P0 LDG.E.EL.128 R8, desc[UR6][R6.64] ;  /* 0x0000000606088981 */ /* 0x0002a4000c2e1d00 */
[----:B-1----:R-:W-:Y:S01]  /*0490*/  IMAD.WIDE R6, R0, 0x4, R14 ;  /* 0x0000000400067825 */ /* 0x002fe200078e020e */
[----:B------:R-:W-:-:S06]  /*04a0*/  CS2R R14, SRZ ;  /* 0x00000000000e7805 */ /* 0x000fcc000001ff00 */
[----:B------:R1:W2:Y:S02]  /*04b0*/  @!P0 LDG.E.EL.128 R12, desc[UR6][R6.64] ;  /* 0x00000006060c8981 */ /* 0x0002a4000c2e1d00 */
[----:B-1----:R-:W1:Y:S02]  /*04c0*/  LDC.64 R6, c[0x0][0x220] ;  /* 0x00008800ff067b82 */ /* 0x002e640000000a00 */
[----:B-1----:R-:W-:-:S04]  /*04d0*/  IMAD.WIDE R6, R0, 0x4, R6 ;  /* 0x0000000400067825 */ /* 0x002fc800078e0206 */
[----:B---3--:R-:W-:Y:S01]  /*04e0*/  FADD R23, -R23, R19 ;  /* 0x0000001317177221 */ /* 0x008fe20000000100 */
[----:B------:R-:W-:Y:S01]  /*04f0*/  FADD R22, -R22, R18 ;  /* 0x0000001216167221 */ /* 0x000fe20000000100 */
[----:B------:R-:W-:Y:S01]  /*0500*/  FADD R21, -R21, R17 ;  /* 0x0000001115157221 */ /* 0x000fe20000000100 */
[----:B------:R-:W-:Y:S01]  /*0510*/  FADD R20, -R20, R16 ;  /* 0x0000001014147221 */ /* 0x000fe20000000100 */
[----:B------:R-:W-:Y:S02]  /*0520*/  CS2R R16, SRZ ;  /* 0x0000000000107805 */ /* 0x000fe4000001ff00 */
[----:B------:R-:W-:-:S06]  /*0530*/  CS2R R18, SRZ ;  /* 0x0000000000127805 */ /* 0x000fcc000001ff00 */
[----:B------:R-:W3:Y:S01]  /*0540*/  @!P0 LDG.E.EL.128 R16, desc[UR6][R6.64] ;  /* 0x0000000606108981 */ /* 0x000ee2000c2e1d00 */
[----:B------:R-:W-:Y:S02]  /*0550*/  IMAD.MOV.U32 R36, RZ, RZ, 0x3a800000 ;  /* 0x3a800000ff247424 */ /* 0x000fe400078e00ff */
[----:B--2---:R-:W-:Y:S01]  /*0560*/  FADD R9, -R13, R9 ;  /* 0x000000090d097221 */ /* 0x004fe20000000100 */
[----:B------:R-:W-:Y:S01]  /*0570*/  FADD R8, -R12, R8 ;  /* 0x000000080c087221 */ /* 0x000fe20000000100 */
[----:B------:R-:W-:Y:S01]  /*0580*/  FADD R10, -R14, R10 ;  /* 0x0000000a0e0a7221 */ /* 0x000fe20000000100 */
[----:B------:R-:W-:Y:S01]  /*0590*/  FADD R15, -R15, R11 ;  /* 0x0000000b0f0f7221 */ /* 0x000fe20000000100 */
[-C--:B---3--:R-:W-:Y:S01]  /*05a0*/  FFMA R17, R17, R36.reuse, 9.9999997473787516356e-06 ;  /* 0x3727c5ac11117423 */ /* 0x088fe20000000024 */
[-C--:B------:R-:W-:Y:S01]  /*05b0*/  FFMA R13, R16, R36.reuse, 9.9999997473787516356e-06 ;  /* 0x3727c5ac100d7423 */ /* 0x080fe20000000024 */
[----:B------:R-:W-:Y:S02]  /*05c0*/  FFMA R18, R18, R36, 9.9999997473787516356e-06 ;  /* 0x3727c5ac12127423 */ /* 0x000fe40000000024 */
[----:B------:R1:W2:Y:S02]  /*05d0*/  MUFU.RSQ R12, R17 ;  /* 0x00000011000c7308 */ /* 0x0002a40000001400 */
[----:B-1----:R-:W1:Y:S06]  /*05e0*/  LDC.64 R16, c[0x0][0x220] ;  /* 0x00008800ff107b82 */ /* 0x002e6c0000000a00 */
[----:B------:R-:W3:Y:S08]  /*05f0*/  MUFU.RSQ R13, R13 ;  /* 0x0000000d000d7308 */ /* 0x000ef00000001400 */
[----:B------:R-:W4:Y:S01]  /*0600*/  MUFU.RSQ R18, R18 ;  /* 0x0000001200127308 */ /* 0x000f220000001400 */
[----:B--2---:R-:W-:Y:S01]  /*0610*/  FMUL R27, R12, R9 ;  /* 0x000000090c1b7220 */ /* 0x004fe20000400000 */
[----:B---3--:R-:W-:Y:S01]  /*0620*/  FMUL R0, R13, R8 ;  /* 0x000000080d007220 */ /* 0x008fe20000400000 */
[----:B------:R-:W-:Y:S01]  /*0630*/  CS2R R8, SRZ ;  /* 0x0000000000087805 */ /* 0x000fe2000001ff00 */
[----:B----4-:R-:W-:Y:S01]  /*0640*/  FMUL R32, R18, R10 ;  /* 0x0000000a12207220 */ /* 0x010fe20000400000 */
[----:B------:R-:W-:Y:S01]  /*0650*/  CS2R R10, SRZ ;  /* 0x00000000000a7805 */ /* 0x000fe2000001ff00 */
[----:B-1----:R-:W-:-:S05]  /*0660*/  IMAD.WIDE R6, R3, 0x4, R16 ;  /* 0x0000000403067825 */ /* 0x002fca00078e0210 */
[----:B------:R1:W2:Y:S01]  /*0670*/  @!P0 LDG.E.EL.128 R8, desc[UR6][R6.64] ;  /* 0x0000000606088981 */ /* 0x0002a2000c2e1d00 */
[----:B------:R-:W-:-:S04]  /*0680*/  FFMA R19, R19, R36, 9.9999997473787516356e-06 ;  /* 0x3727c5ac13137423 */ /* 0x000fc80000000024 */
[----:B------:R-:W3:Y:S01]  /*0690*/  MUFU.RSQ R12, R19 ;  /* 0x00000013000c7308 */ /* 0x000ee20000001400 */
[----:B-1----:R-:W-:-:S04]  /*06a0*/  IMAD.WIDE R6, R2, 0x4, R16 ;  /* 0x0000000402067825 */ /* 0x002fc800078e0210 */
[----:B------:R-:W-:-:S04]  /*06b0*/  IMAD.WIDE R2, R4, 0x4, R16 ;  /* 0x0000000404027825 */ /* 0x000fc800078e0210 */
[----:B---3--:R-:W-:Y:S01]  /*06c0*/  FMUL R4, R12, R15 ;  /* 0x0000000f0c047220 */ /* 0x008fe20000400000 */
[----:B------:R-:W-:Y:S02]  /*06d0*/  CS2R R14, SRZ ;  /* 0x00000000000e7805 */ /* 0x000fe4000001ff00 */
[----:B------:R-:W-:Y:S01]  /*06e0*/  CS2R R18, SRZ ;  /* 0x0000000000127805 */ /* 0x000fe2000001ff00 */
[----:B--2---:R-:W-:-:S04]  /*06f0*/  FFMA R8, R8, R36, 9.9999997473787516356e-06 ;  /* 0x3727c5ac08087423 */ /* 0x004fc80000000024 */
[----:B------:R-:W1:Y:S01]  /*0700*/  MUFU.RSQ R13, R8 ;  /* 0x00000008000d7308 */ /* 0x000e620000001400 */
[----:B------:R-:W-:-:S07]  /*0710*/  FFMA R10, R10, R36, 9.9999997473787516356e-06 ;  /* 0x3727c5ac0a0a7423 */ /* 0x000fce0000000024 */
[----:B------:R-:W2:Y:S01]  /*0720*/  MUFU.RSQ R17, R10 ;  /* 0x0000000a00117308 */ /* 0x000ea20000001400 */
[----:B-1----:R-:W-:Y:S01]  /*0730*/  FMUL R20, R13, R20 ;  /* 0x000000140d147220 */ /* 0x002fe20000400000 */
[----:B------:R-:W-:-:S06]  /*0740*/  CS2R R12, SRZ ;  /* 0x00000000000c7805 */ /* 0x000fcc000001ff00 */
[----:B------:R1:W3:Y:S01]  /*0750*/  @!P0 LDG.E.EL.128 R12, desc[UR6][R6.64] ;  /* 0x00000006060c8981 */ /* 0x0002e2000c2e1d00 */
[----:B--2---:R-:W-:Y:S01]  /*0760*/  FMUL R22, R17, R22 ;  /* 0x0000001611167220 */ /* 0x004fe20000400000 */
[----:B------:R-:W-:-:S06]  /*0770*/  CS2R R16, SRZ ;  /* 0x0000000000107805 */ /* 0x000fcc000001ff00 */
[----:B------:R2:W4:Y:S01]  /*0780*/  @!P0 LDG.E.EL.128 R16, desc[UR6][R2.64] ;  /* 0x0000000602108981 */ /* 0x000522000c2e1d00 */
[----:B-1----:R-:W1:Y:S01]  /*0790*/  S2R R6, SR_TID.X ;  /* 0x0000000000067919 */ /* 0x002e620000002100 */
[----:B------:R-:W5:Y:S01]  /*07a0*/  S2UR UR5, SR_CgaCtaId ;  /* 0x00000000000579c3 */ /* 0x000f620000008800 */
[----:B------:R-:W-:-:S04]  /*07b0*/  FFMA R9, R9, R36, 9.9999997473787516356e-06 ;  /* 0x3727c5ac09097423 */ /* 0x000fc80000000024 */
[----:B------:R-:W2:Y:S01]  /*07c0*/  MUFU.RSQ R8, R9 ;  /* 0x0000000900087308 */ /* 0x000ea20000001400 */
[----:B------:R-:W-:Y:S01]  /*07d0*/  FFMA R11, R11, R36, 9.9999997473787516356e-06 ;  /* 0x3727c5ac0b0b7423 */ /* 0x000fe20000000024 */
[----:B------:R-:W-:Y:S01]  /*07e0*/  FSETP.GT.AND P0, PT, R0, RZ, PT ;  /* 0x000000ff0000720b */ /* 0x000fe20003f04000 */
[----:B------:R-:W-:-:S05]  /*07f0*/  UMOV UR4, 0x400 ;  /* 0x0000040000047882 */ /* 0x000fca0000000000 */
[----:B------:R-:W1:Y:S01]  /*0800*/  MUFU.RSQ R10, R11 ;  /* 0x0000000b000a7308 */ /* 0x000e620000001400 */
[----:B0-2---:R-:W-:Y:S01]  /*0810*/  FMUL R21, R8, R21 ;  /* 0x0000001508157220 */ /* 0x005fe20000400000 */
[----:B-----5:R-:W-:Y:S01]  /*0820*/  UPRMT UR4, UR5, 0x654, UR4 ;  /* 0x0000065405047896 */ /* 0x020fe20008000004 */
[----:B-1----:R-:W-:-:S05]  /*0830*/  IMAD.SHL.U32 R8, R6, 0x400, RZ ;  /* 0x0000040006087824 */ /* 0x002fca00078e00ff */
[----:B------:R-:W-:Y:S01]  /*0840*/  LOP3.LUT R8, R8, 0xc00, RZ, 0xc0, !PT ;  /* 0x00000c0008087812 */ /* 0x000fe200078ec0ff */
[----:B------:R-:W-:-:S03]  /*0850*/  @!P0 FMUL R0, R0, 0.10000000149011611938 ;  /* 0x3dcccccd00008820 */ /* 0x000fc60000400000 */
[C---:B------:R-:W-:Y:S02]  /*0860*/  LOP3.LUT R35, R8.reuse, R35, RZ, 0xfc, !PT ;  /* 0x0000002308237212 */ /* 0x040fe400078efcff */
[----:B------:R-:W-:Y:S02]  /*0870*/  LEA.HI R2, R8, UR4, RZ, 0x1c ;  /* 0x0000000408027c11 */ /* 0x000fe4000f8fe0ff */
[----:B------:R-:W-:Y:S02]  /*0880*/  FSETP.GT.AND P0, PT, R27, RZ, PT ;  /* 0x000000ff1b00720b */ /* 0x000fe40003f04000 */
[----:B------:R-:W-:Y:S01]  /*0890*/  LEA R3, R35, R2, 0x2 ;  /* 0x0000000223037211 */ /* 0x000fe200078e10ff */
[----:B------:R-:W-:Y:S01]  /*08a0*/  FMUL R23, R10, R23 ;  /* 0x000000170a177220 */ /* 0x000fe20000400000 */
[C---:B------:R-:W-:Y:S02]  /*08b0*/  LOP3.LUT R9, R8.reuse, 0x200, RZ, 0xfc, !PT ;  /* 0x0000020008097812 */ /* 0x040fe400078efcff */
[C---:B------:R-:W-:Y:S01]  /*08c0*/  LOP3.LUT R2, R8.reuse, 0x100, RZ, 0xfc, !PT ;  /* 0x0000010008027812 */ /* 0x040fe200078efcff */
[----:B------:R-:W-:Y:S01]  /*08d0*/  STS [R3], R0 ;  /* 0x0000000003007388 */ /* 0x000fe20000000800 */
[----:B------:R-:W-:-:S02]  /*08e0*/  LOP3.LUT R10, R8, 0x300, RZ, 0xfc, !PT ;  /* 0x00000300080a7812 */ /* 0x000fc400078efcff */
[----:B------:R-:W-:Y:S02]  /*08f0*/  LEA.HI R8, R9, UR4, RZ, 0x1c ;  /* 0x0000000409087c11 */ /* 0x000fe4000f8fe0ff */
[----:B------:R-:W-:Y:S02]  /*0900*/  LEA.HI R2, R2, UR4, RZ, 0x1c ;  /* 0x0000000402027c11 */ /* 0x000fe4000f8fe0ff */
[----:B------:R-:W-:Y:S01]  /*0910*/  LEA.HI R10, R10, UR4, RZ, 0x1c ;  /* 0x000000040a0a7c11 */ /* 0x000fe2000f8fe0ff */
[C---:B------:R-:W-:Y:S01]  /*0920*/  IMAD R9, R35.reuse, 0x4, R8 ;  /* 0x0000000423097824 */ /* 0x040fe200078e0208 */
[----:B------:R-:W-:Y:S01]  /*0930*/  FSETP.GT.AND P3, PT, R32, RZ, PT ;  /* 0x000000ff2000720b */ /* 0x000fe20003f64000 */
[----:B------:R-:W-:Y:S02]  /*0940*/  IMAD R2, R35, 0x4, R2 ;  /* 0x0000000423027824 */ /* 0x000fe400078e0202 */
[----:B------:R-:W-:Y:S01]  /*0950*/  @!P0 FMUL R27, R27, 0.10000000149011611938 ;  /* 0x3dcccccd1b1b8820 */ /* 0x000fe20000400000 */
[----:B------:R-:W-:Y:S01]  /*0960*/  IMAD R35, R35, 0x4, R10 ;  /* 0x0000000423237824 */ /* 0x000fe200078e020a */
[----:B------:R-:W-:-:S02]  /*0970*/  FSETP.GT.AND P1, PT, R20, RZ, PT ;  /* 0x000000ff1400720b */ /* 0x000fc40003f24000 */
[----:B------:R-:W-:Y:S02]  /*0980*/  FSETP.GT.AND P0, PT, R21, RZ, PT ;  /* 0x000000ff1500720b */ /* 0x000fe40003f04000 */
[----:B------:R-:W-:Y:S02]  /*0990*/  FSETP.GT.AND P2, PT, R4, RZ, PT ;  /* 0x000000ff0400720b */ /* 0x000fe40003f44000 */
[----:B------:R-:W-:Y:S02]  /*09a0*/  FSETP.GT.AND P5, PT, R23, RZ, PT ;  /* 0x000000ff1700720b */ /* 0x000fe40003fa4000 */
[----:B------:R-:W-:Y:S01]  /*09b0*/  @!P3 FMUL R32, R32, 0.10000000149011611938 ;  /* 0x3dcccccd2020b820 */ /* 0x000fe20000400000 */
[----:B------:R-:W-:-:S04]  /*09c0*/  FSETP.GT.AND P3, PT, R22, RZ, PT ;  /* 0x000000ff1600720b */ /* 0x000fc80003f64000 */
[----:B------:R-:W-:Y:S02]  /*09d0*/  @!P1 FMUL R20, R20, 0.10000000149011611938 ;  /* 0x3dcccccd14149820 */ /* 0x000fe40000400000 */
[----:B------:R-:W-:Y:S02]  /*09e0*/  @!P0 FMUL R21, R21, 0.10000000149011611938 ;  /* 0x3dcccccd15158820 */ /* 0x000fe40000400000 */
[----:B------:R-:W-:Y:S02]  /*09f0*/  @!P2 FMUL R4, R4, 0.10000000149011611938 ;  /* 0x3dcccccd0404a820 */ /* 0x000fe40000400000 */
[----:B------:R-:W-:-:S03]  /*0a00*/  @!P5 FMUL R23, R23, 0.10000000149011611938 ;  /* 0x3dcccccd1717d820 */ /* 0x000fc60000400000 */
[----:B------:R-:W-:Y:S01]  /*0a10*/  @!P3 FMUL R22, R22, 0.10000000149011611938 ;  /* 0x3dcccccd1616b820 */ /* 0x000fe20000400000 */
[----:B------:R0:W-:Y:S04]  /*0a20*/  STS [R2+0x400], R27 ;  /* 0x0004001b02007388 */ /* 0x0001e80000000800 */
[----:B------:R1:W-:Y:S04]  /*0a30*/  STS [R9+0x800], R32 ;  /* 0x0008002009007388 */ /* 0x0003e80000000800 */
[----:B------:R2:W-:Y:S04]  /*0a40*/  STS [R35+0xc00], R4 ;  /* 0x000c000423007388 */ /* 0x0005e80000000800 */
[----:B------:R-:W-:Y:S04]  /*0a50*/  STS [R3+0x100], R20 ;  /* 0x0001001403007388 */ /* 0x000fe80000000800 */
[----:B------:R-:W-:Y:S04]  /*0a60*/  STS [R2+0x500], R21 ;  /* 0x0005001502007388 */ /* 0x000fe80000000800 */
[----:B------:R-:W-:Y:S04]  /*0a70*/  STS [R9+0x900], R22 ;  /* 0x0009001609007388 */ /* 0x000fe80000000800 */
[----:B------:R-:W-:Y:S01]  /*0a80*/  STS [R35+0xd00], R23 ;  /* 0x000d001723007388 */ /* 0x000fe20000000800 */
[----:B------:R-:W-:Y:S01]  /*0a90*/  SHF.R.U32.HI R6, RZ, 0x2, R6 ;  /* 0x00000002ff067819 */ /* 0x000fe20000011606 */
[----:B0-----:R-:W0:Y:S01]  /*0aa0*/  S2R R27, SR_TID.X ;  /* 0x00000000001b7919 */ /* 0x001e220000002100 */
[----:B-1----:R-:W-:-:S04]  /*0ab0*/  SHF.R.S32.HI R32, RZ, 0x17, R37 ;  /* 0x00000017ff207819 */ /* 0x002fc80000011425 */
[----:B------:R-:W-:Y:S01]  /*0ac0*/  SGXT R32, R32, 0x1 ;  /* 0x000000012020781a */ /* 0x000fe20000000200 */
[-C--:B---3--:R-:W-:Y:S01]  /*0ad0*/  FFMA R7, R12, R36.reuse, 9.9999997473787516356e-06 ;  /* 0x3727c5ac0c077423 */ /* 0x088fe20000000024 */
[----:B------:R-:W-:-:S04]  /*0ae0*/  FFMA R13, R13, R36, 9.9999997473787516356e-06 ;  /* 0x3727c5ac0d0d7423 */ /* 0x000fc80000000024 */
[----:B------:R4:W1:Y:S01]  /*0af0*/  MUFU.RSQ R0, R13 ;  /* 0x0000000d00007308 */ /* 0x0008620000001400 */
[----:B------:R-:W-:-:S07]  /*0b00*/  FFMA R11, R14, R36, 9.9999997473787516356e-06 ;  /* 0x3727c5ac0e0b7423 */ /* 0x000fce0000000024 */
[----:B------:R-:W3:Y:S01]  /*0b10*/  MUFU.RSQ R7, R7 ;  /* 0x0000000700077308 */ /* 0x000ee20000001400 */
[-C--:B------:R-:W-:Y:S01]  /*0b20*/  FFMA R8, R15, R36.reuse, 9.9999997473787516356e-06 ;  /* 0x3727c5ac0f087423 */ /* 0x080fe20000000024 */
[-C--:B----4-:R-:W-:Y:S01]  /*0b30*/  FFMA R13, R16, R36.reuse, 9.9999997473787516356e-06 ;  /* 0x3727c5ac100d7423 */ /* 0x090fe20000000024 */
[-C--:B------:R-:W-:Y:S01]  /*0b40*/  FFMA R10, R17, R36.reuse, 9.9999997473787516356e-06 ;  /* 0x3727c5ac110a7423 */ /* 0x080fe20000000024 */
[-C--:B------:R-:W-:Y:S01]  /*0b50*/  FFMA R18, R18, R36.reuse, 9.9999997473787516356e-06 ;  /* 0x3727c5ac12127423 */ /* 0x080fe20000000024 */
[----:B------:R-:W-:-:S03]  /*0b60*/  FFMA R19, R19, R36, 9.9999997473787516356e-06 ;  /* 0x3727c5ac13137423 */ /* 0x000fc60000000024 */
[----:B------:R-:W4:Y:S01]  /*0b70*/  MUFU.RSQ R11, R11 ;  /* 0x0000000b000b7308 */ /* 0x000f220000001400 */
[----:B-1----:R-:W-:-:S07]  /*0b80*/  FMUL R29, R0, R29 ;  /* 0x0000001d001d7220 */ /* 0x002fce0000400000 */
[----:B------:R-:W1:Y:S01]  /*0b90*/  MUFU.RSQ R8, R8 ;  /* 0x0000000800087308 */ /* 0x000e620000001400 */
[----:B---3--:R-:W-:-:S07]  /*0ba0*/  FMUL R28, R7, R28 ;  /* 0x0000001c071c7220 */ /* 0x008fce0000400000 */
[----:B------:R-:W3:Y:S01]  /*0bb0*/  MUFU.RSQ R13, R13 ;  /* 0x0000000d000d7308 */ /* 0x000ee20000001400 */
[----:B------:R-:W-:-:S07]  /*0bc0*/  FSETP.GT.AND P1, PT, R29, RZ, PT ;  /* 0x000000ff1d00720b */ /* 0x000fce0003f24000 */
[----:B------:R-:W5:Y:S01]  /*0bd0*/  MUFU.RSQ R10, R10 ;  /* 0x0000000a000a7308 */ /* 0x000f620000001400 */
[----:B------:R-:W-:-:S07]  /*0be0*/  FSETP.GT.AND P0, PT, R28, RZ, PT ;  /* 0x000000ff1c00720b */ /* 0x000fce0003f04000 */
[----:B------:R-:W0:Y:S08]  /*0bf0*/  MUFU.RSQ R7, R18 ;  /* 0x0000001200077308 */ /* 0x000e300000001400 */
[----:B------:R-:W2:Y:S01]  /*0c00*/  MUFU.RSQ R0, R19 ;  /* 0x0000001300007308 */ /* 0x000ea20000001400 */
[----:B----4-:R-:W-:Y:S01]  /*0c10*/  FMUL R30, R11, R30 ;  /* 0x0000001e0b1e7220 */ /* 0x010fe20000400000 */
[----:B-1----:R-:W-:Y:S01]  /*0c20*/  FMUL R8, R8, R31 ;  /* 0x0000001f08087220 */ /* 0x002fe20000400000 */
[----:B---3--:R-:W-:Y:S01]  /*0c30*/  FMUL R26, R13, R26 ;  /* 0x0000001a0d1a7220 */ /* 0x008fe20000400000 */
[----:B-----5:R-:W-:-:S02]  /*0c40*/  FMUL R25, R10, R25 ;  /* 0x000000190a197220 */ /* 0x020fc40000400000 */
[----:B------:R-:W-:Y:S01]  /*0c50*/  FSETP.GT.AND P2, PT, R30, RZ, PT ;  /* 0x000000ff1e00720b */ /* 0x000fe20003f44000 */
[----:B0-----:R-:W-:Y:S01]  /*0c60*/  FMUL R24, R7, R24 ;  /* 0x0000001807187220 */ /* 0x001fe20000400000 */
[----:B------:R-:W-:Y:S01]  /*0c70*/  FSETP.GT.AND P3, PT, R8, RZ, PT ;  /* 0x000000ff0800720b */ /* 0x000fe20003f64000 */
[----:B------:R-:W-:Y:S01]  /*0c80*/  @!P1 FMUL R29, R29, 0.10000000149011611938 ;  /* 0x3dcccccd1d1d9820 */ /* 0x000fe20000400000 */
[----:B------:R-:W-:Y:S01]  /*0c90*/  FSETP.GT.AND P4, PT, R26, RZ, PT ;  /* 0x000000ff1a00720b */ /* 0x000fe20003f84000 */
[----:B------:R-:W-:Y:S01]  /*0ca0*/  @!P0 FMUL R28, R28, 0.10000000149011611938 ;  /* 0x3dcccccd1c1c8820 */ /* 0x000fe20000400000 */
[----:B------:R-:W-:Y:S01]  /*0cb0*/  FSETP.GT.AND P5, PT, R25, RZ, PT ;  /* 0x000000ff1900720b */ /* 0x000fe20003fa4000 */
[----:B--2---:R-:W-:Y:S01]  /*0cc0*/  FMUL R18, R0, R5 ;  /* 0x0000000500127220 */ /* 0x004fe20000400000 */
[----:B------:R-:W-:-:S04]  /*0cd0*/  FSETP.GT.AND P1, PT, R24, RZ, PT ;  /* 0x000000ff1800720b */ /* 0x000fc80003f24000 */
[----:B------:R-:W-:Y:S01]  /*0ce0*/  FSETP.GT.AND P0, PT, R18, RZ, PT ;  /* 0x000000ff1200720b */ /* 0x000fe20003f04000 */
[----:B------:R-:W-:Y:S02]  /*0cf0*/  @!P2 FMUL R30, R30, 0.10000000149011611938 ;  /* 0x3dcccccd1e1ea820 */ /* 0x000fe40000400000 */
[----:B------:R-:W-:Y:S02]  /*0d00*/  @!P3 FMUL R8, R8, 0.10000000149011611938 ;  /* 0x3dcccccd0808b820 */ /* 0x000fe40000400000 */
[----:B------:R-:W-:Y:S01]  /*0d10*/  @!P4 FMUL R26, R26, 0.10000000149011611938 ;  /* 0x3dcccccd1a1ac820 */ /* 0x000fe20000400000 */
[----:B------:R-:W-:Y:S01]  /*0d20*/  STS [R3+0x200], R28 ;  /* 0x0002001c03007388 */ /* 0x000fe20000000800 */
[----:B------:R-:W-:-:S03]  /*0d30*/  @!P5 FMUL R25, R25, 0.10000000149011611938 ;  /* 0x3dcccccd1919d820 */ /* 0x000fc60000400000 */
[----:B------:R-:W-:Y:S01]  /*0d40*/  STS [R2+0x600], R29 ;  /* 0x0006001d02007388 */ /* 0x000fe20000000800 */
[----:B------:R-:W-:-:S03]  /*0d50*/  @!P1 FMUL R24, R24, 0.10000000149011611938 ;  /* 0x3dcccccd18189820 */ /* 0x000fc60000400000 */
[----:B------:R-:W-:Y:S01]  /*0d60*/  STS [R9+0xa00], R30 ;  /* 0x000a001e09007388 */ /* 0x000fe20000000800 */
[----:B------:R-:W-:Y:S01]  /*0d70*/  @!P0 FMUL R18, R18, 0.10000000149011611938 ;  /* 0x3dcccccd12128820 */ /* 0x000fe20000400000 */
[----:B------:R-:W-:Y:S02]  /*0d80*/  LOP3.LUT R0, R33, 0x3fc, RZ, 0xc0, !PT ;  /* 0x000003fc21007812 */ /* 0x000fe400078ec0ff */
[----:B------:R-:W-:Y:S04]  /*0d90*/  STS [R35+0xe00], R8 ;  /* 0x000e000823007388 */ /* 0x000fe80000000800 */
[----:B------:R0:W-:Y:S04]  /*0da0*/  STS [R3+0x300], R26 ;  /* 0x0003001a03007388 */ /* 0x0001e80000000800 */
[----:B------:R1:W-:Y:S01]  /*0db0*/  STS [R2+0x700], R25 ;  /* 0x0007001902007388 */ /* 0x0003e20000000800 */
[----:B------:R-:W-:-:S03]  /*0dc0*/  LOP3.LUT R4, R0, 0x400, RZ, 0xfc, !PT ;  /* 0x0000040000047812 */ /* 0x000fc600078efcff */
[----:B------:R-:W-:Y:S04]  /*0dd0*/  STS [R9+0xb00], R24 ;  /* 0x000b001809007388 */ /* 0x000fe80000000800 */
[----:B------:R2:W-:Y:S01]  /*0de0*/  STS [R35+0xf00], R18 ;  /* 0x000f001223007388 */ /* 0x0005e20000000800 */
[----:B------:R-:W-:Y:S02]  /*0df0*/  LOP3.LUT R7, R0, 0x800, RZ, 0xfc, !PT ;  /* 0x0000080000077812 */ /* 0x000fe400078efcff */
[----:B------:R-:W-:Y:S02]  /*0e00*/  SHF.R.U32.HI R5, RZ, 0x4, R4 ;  /* 0x00000004ff057819 */ /* 0x000fe40000011604 */
[----:B------:R-:W-:Y:S02]  /*0e10*/  SHF.R.U32.HI R7, RZ, 0x4, R7 ;  /* 0x00000004ff077819 */ /* 0x000fe40000011607 */
[----:B------:R-:W-:-:S02]  /*0e20*/  LOP3.LUT R4, R6, 0x30, RZ, 0xc0, !PT ;  /* 0x0000003006047812 */ /* 0x000fc400078ec0ff */
[----:B------:R-:W-:Y:S02]  /*0e30*/  LOP3.LUT R5, R5, 0x70, RZ, 0xc0, !PT ;  /* 0x0000007005057812 */ /* 0x000fe400078ec0ff */
[----:B------:R-:W-:Y:S02]  /*0e40*/  LOP3.LUT R7, R7, 0xb0, RZ, 0xc0, !PT ;  /* 0x000000b007077812 */ /* 0x000fe400078ec0ff */
[----:B0-----:R-:W-:Y:S01]  /*0e50*/  IADD3 R3, R4, UR4, RZ ;  /* 0x0000000404037c10 */ /* 0x001fe2000fffe0ff */
[----:B------:R-:W-:Y:S02]  /*0e60*/  VIADD R5, R5, UR4 ;  /* 0x0000000405057c36 */ /* 0x000fe40008000000 */
[----:B------:R-:W-:Y:S02]  /*0e70*/  VIADD R7, R7, UR4 ;  /* 0x0000000407077c36 */ /* 0x000fe40008000000 */
[C---:B------:R-:W-:Y:S01]  /*0e80*/  IMAD R4, R0.reuse, 0x4, R3 ;  /* 0x0000000400047824 */ /* 0x040fe200078e0203 */
[C---:B------:R-:W-:Y:S01]  /*0e90*/  LEA R8, R0.reuse, R5, 0x2 ;  /* 0x0000000500087211 */ /* 0x040fe200078e10ff */
[----:B------:R-:W-:Y:S01]  /*0ea0*/  BAR.SYNC.DEFER_BLOCKING 0x0 ;  /* 0x0000000000007b1d */ /* 0x000fe20000010000 */
[----:B------:R-:W-:Y:S01]  /*0eb0*/  IMAD R12, R0, 0x4, R7 ;  /* 0x00000004000c7824 */ /* 0x000fe200078e0207 */
[----:B-1----:R-:W-:-:S04]  /*0ec0*/  LOP3.LUT R2, R33, 0xfc, RZ, 0xc0, !PT ;  /* 0x000000fc21027812 */ /* 0x002fc800078ec0ff */
[----:B------:R-:W-:Y:S02]  /*0ed0*/  PRMT R16, R2, 0x6540, R37 ;  /* 0x0000654002107816 */ /* 0x000fe40000000025 */
[----:B------:R-:W0:Y:S02]  /*0ee0*/  LDC.64 R2, c[0x0][0x228] ;  /* 0x00008a00ff027b82 */ /* 0x000e240000000a00 */
[----:B------:R-:W-:Y:S02]  /*0ef0*/  LEA.HI R17, R32, R16, RZ, 0xa ;  /* 0x0000001020117211 */ /* 0x000fe400078f50ff */
[----:B------:R-:W-:Y:S01]  /*0f00*/  SHF.R.U32.HI R19, RZ, 0x6, R27 ;  /* 0x00000006ff137819 */ /* 0x000fe2000001161b */
[----:B------:R-:W1:Y:S04]  /*0f10*/  LDS.128 R4, [R4] ;  /* 0x0000000004047984 */ /* 0x000e680000000c00 */
[----:B------:R-:W3:Y:S04]  /*0f20*/  LDS.128 R8, [R8+0x1000] ;  /* 0x0010000008087984 */ /* 0x000ee80000000c00 */
[----:B------:R-:W4:Y:S01]  /*0f30*/  LDS.128 R12, [R12+0x2000] ;  /* 0x002000000c0c7984 */ /* 0x000f220000000c00 */
[----:B--2---:R-:W-:Y:S01]  /*0f40*/  IMAD.SHL.U32 R18, R17, 0x20, RZ ;  /* 0x0000002011127824 */ /* 0x004fe200078e00ff */
[----:B------:R-:W-:-:S02]  /*0f50*/  SGXT.U32 R19, R19, 0x2 ;  /* 0x000000021313781a */ /* 0x000fc40000000000 */
[----:B------:R-:W-:Y:S02]  /*0f60*/  LOP3.LUT R17, R17, 0xfffffc00, RZ, 0xc0, !PT ;  /* 0xfffffc0011117812 */ /* 0x000fe400078ec0ff */
[----:B------:R-:W-:Y:S02]  /*0f70*/  LOP3.LUT R18, R18, 0xffff8000, RZ, 0xc0, !PT ;  /* 0xffff800012127812 */ /* 0x000fe400078ec0ff */
[----:B------:R-:W-:Y:S02]  /*0f80*/  LOP3.LUT R19, R19, R34, RZ, 0xfc, !PT ;  /* 0x0000002213137212 */ /* 0x000fe400078efcff */
[----:B------:R-:W-:Y:S02]  /*0f90*/  IADD3 R16, R18, R16, -R17 ;  /* 0x0000001012107210 */ /* 0x000fe40007ffe811 */
[----:B------:R-:W-:Y:S02]  /*0fa0*/  LOP3.LUT R17, R0, 0xc00, RZ, 0xfc, !PT ;  /* 0x00000c0000117812 */ /* 0x000fe400078efcff */
[----:B------:R-:W-:-:S02]  /*0fb0*/  LOP3.LUT R23, R19, 0x4, RZ, 0xfc, !PT ;  /* 0x0000000413177812 */ /* 0x000fc400078efcff */
[C---:B------:R-:W-:Y:S02]  /*0fc0*/  LOP3.LUT R21, R19.reuse, 0x8, RZ, 0xfc, !PT ;  /* 0x0000000813157812 */ /* 0x040fe400078efcff */
[----:B------:R-:W-:Y:S02]  /*0fd0*/  SHF.R.U32.HI R18, RZ, 0x4, R17 ;  /* 0x00000004ff127819 */ /* 0x000fe40000011611 */
[C---:B------:R-:W-:Y:S02]  /*0fe0*/  LOP3.LUT R17, R19.reuse, 0xc, RZ, 0xfc, !PT ;  /* 0x0000000c13117812 */ /* 0x040fe400078efcff */
[----:B------:R-:W-:Y:S02]  /*0ff0*/  ISETP.GE.AND P0, PT, R19, 0x20, PT ;  /* 0x000000201300780c */ /* 0x000fe40003f06270 */
[----:B------:R-:W-:Y:S02]  /*1000*/  ISETP.GE.AND P1, PT, R23, 0x20, PT ;  /* 0x000000201700780c */ /* 0x000fe40003f26270 */
[----:B------:R-:W-:-:S02]  /*1010*/  ISETP.GE.AND P2, PT, R21, 0x20, PT ;  /* 0x000000201500780c */ /* 0x000fc40003f46270 */
[----:B------:R-:W-:Y:S01]  /*1020*/  LOP3.LUT R18, R18, 0xf0, RZ, 0xc0, !PT ;  /* 0x000000f012127812 */ /* 0x000fe200078ec0ff */
[--C-:B------:R-:W-:Y:S01]  /*1030*/  IMAD R19, R19, 0x400, R16.reuse ;  /* 0x0000040013137824 */ /* 0x100fe200078e0210 */
[----:B------:R-:W-:Y:S02]  /*1040*/  ISETP.GE.AND P3, PT, R17, 0x20, PT ;  /* 0x000000201100780c */ /* 0x000fe40003f66270 */
[----:B------:R-:W-:Y:S01]  /*1050*/  LEA R23, R23, R16, 0xa ;  /* 0x0000001017177211 */ /* 0x000fe200078e50ff */
[----:B------:R-:W-:Y:S02]  /*1060*/  IMAD R25, R21, 0x400, R16 ;  /* 0x0000040015197824 */ /* 0x000fe400078e0210 */
[----:B------:R-:W-:Y:S02]  /*1070*/  VIADD R27, R18, UR4 ;  /* 0x00000004121b7c36 */ /* 0x000fe40008000000 */
[----:B0-----:R-:W-:-:S04]  /*1080*/  IMAD.WIDE R18, R19, 0x4, R2 ;  /* 0x0000000413127825 */ /* 0x001fc800078e0202 */
[--C-:B------:R-:W-:Y:S01]  /*1090*/  IMAD.WIDE R20, R23, 0x4, R2.reuse ;  /* 0x0000000417147825 */ /* 0x100fe200078e0202 */
[----:B-1----:R0:W-:Y:S03]  /*10a0*/  @!P0 STG.E.128 desc[UR6][R18.64], R4 ;  /* 0x0000000412008986 */ /* 0x0021e6000c101d06 */
[----:B------:R-:W-:Y:S01]  /*10b0*/  IMAD.WIDE R22, R25, 0x4, R2 ;  /* 0x0000000419167825 */ /* 0x000fe200078e0202 */
[----:B---3--:R0:W-:Y:S01]  /*10c0*/  @!P1 STG.E.128 desc[UR6][R20.64], R8 ;  /* 0x0000000814009986 */ /* 0x0081e2000c101d06 */
[----:B------:R-:W-:-:S03]  /*10d0*/  LEA R27, R0, R27, 0x2 ;  /* 0x0000001b001b7211 */ /* 0x000fc600078e10ff */
[----:B----4-:R0:W-:Y:S02]  /*10e0*/  @!P2 STG.E.128 desc[UR6][R22.64], R12 ;  /* 0x0000000c1600a986 */ /* 0x0101e4000c101d06 */
[----:B0-----:R-:W-:Y:S05]  /*10f0*/  @P3 EXIT ;  /* 0x000000000000394d */ /* 0x001fea0003800000 */
[----:B------:R-:W0:Y:S01]  /*1100*/  LDS.128 R24, [R27+0x3000] ;  /* 0x003000001b187984 */ /* 0x000e220000000c00 */
[----:B------:R-:W-:-:S04]  /*1110*/  IMAD R17, R17, 0x400, R16 ;  /* 0x0000040011117824 */ /* 0x000fc800078e0210 */
[----:B------:R-:W-:-:S05]  /*1120*/  IMAD.WIDE R2, R17, 0x4, R2 ;  /* 0x0000000411027825 */ /* 0x000fca00078e0202 */
[----:B0-----:R-:W-:Y:S01]  /*1130*/  STG.E.128 desc[UR6][R2.64], R24 ;  /* 0x0000001802007986 */ /* 0x001fe2000c101d06 */
[----:B------:R-:W-:Y:S05]  /*1140*/  EXIT ;  /* 0x000000000000794d */ /* 0x000fea0003800000 */
.L_x_0:
[----:B------:R-:W-:-:S00]  /*1150*/  BRA `(.L_x_0) ;  /* 0xfffffffc00fc7947 */ /* 0x000fc0000383ffff */
[----:B------:R-:W-:-:S00]  /*1160*/  NOP ;  /* 0x0000000000007918 */ /* 0x000fc00000000000 */
        /* <DEDUP_REMOVED lines=9> */
.L_x_1:


//--------------------- .nv.global.init           --------------------------
	.section	.nv.global.init,"aw",@progbits
.nv.global.init:
	.type		_$_str,@object
	.size		_$_str,(.L_0 - _$_str)
_$_str:
        /*0000*/ 	.byte	0x5f, 0x5f, 0x43, 0x55, 0x44, 0x41, 0x5f, 0x46, 0x54, 0x5a, 0x00
.L_0:


//--------------------- .nv.shared.triton_poi_fused_leaky_relu_10 --------------------------
	.section	.nv.shared.triton_poi_fused_leaky_relu_10,"aw",@nobits
	.sectionflags	@""
	.align	16
	.zero		1024


//--------------------- .nv.constant0.triton_poi_fused_leaky_relu_10 --------------------------
	.section	.nv.constant0.triton_poi_fused_leaky_relu_10,"a",@progbits
	.sectionflags	@""
	.align	4
.nv.constant0.triton_poi_fused_leaky_relu_10:
	.zero		568
